//
// Generated by NVIDIA NVVM Compiler
//
// Compiler Build ID: CL-36424714
// Cuda compilation tools, release 13.0, V13.0.88
// Based on NVVM 20.0.0
//

.version 9.0
.target sm_100
.address_size 64

	// .globl	_Z27evaluate_segment_reflectiveiiPlS_S_PdS0_S0_S0_S0_S0_S0_S0_S0_S0_S0_S0_S0_S0_S0_

.visible .entry _Z27evaluate_segment_reflectiveiiPlS_S_PdS0_S0_S0_S0_S0_S0_S0_S0_S0_S0_S0_S0_S0_S0_(
	.param .u32 _Z27evaluate_segment_reflectiveiiPlS_S_PdS0_S0_S0_S0_S0_S0_S0_S0_S0_S0_S0_S0_S0_S0__param_0,
	.param .u32 _Z27evaluate_segment_reflectiveiiPlS_S_PdS0_S0_S0_S0_S0_S0_S0_S0_S0_S0_S0_S0_S0_S0__param_1,
	.param .u64 .ptr .align 1 _Z27evaluate_segment_reflectiveiiPlS_S_PdS0_S0_S0_S0_S0_S0_S0_S0_S0_S0_S0_S0_S0_S0__param_2,
	.param .u64 .ptr .align 1 _Z27evaluate_segment_reflectiveiiPlS_S_PdS0_S0_S0_S0_S0_S0_S0_S0_S0_S0_S0_S0_S0_S0__param_3,
	.param .u64 .ptr .align 1 _Z27evaluate_segment_reflectiveiiPlS_S_PdS0_S0_S0_S0_S0_S0_S0_S0_S0_S0_S0_S0_S0_S0__param_4,
	.param .u64 .ptr .align 1 _Z27evaluate_segment_reflectiveiiPlS_S_PdS0_S0_S0_S0_S0_S0_S0_S0_S0_S0_S0_S0_S0_S0__param_5,
	.param .u64 .ptr .align 1 _Z27evaluate_segment_reflectiveiiPlS_S_PdS0_S0_S0_S0_S0_S0_S0_S0_S0_S0_S0_S0_S0_S0__param_6,
	.param .u64 .ptr .align 1 _Z27evaluate_segment_reflectiveiiPlS_S_PdS0_S0_S0_S0_S0_S0_S0_S0_S0_S0_S0_S0_S0_S0__param_7,
	.param .u64 .ptr .align 1 _Z27evaluate_segment_reflectiveiiPlS_S_PdS0_S0_S0_S0_S0_S0_S0_S0_S0_S0_S0_S0_S0_S0__param_8,
	.param .u64 .ptr .align 1 _Z27evaluate_segment_reflectiveiiPlS_S_PdS0_S0_S0_S0_S0_S0_S0_S0_S0_S0_S0_S0_S0_S0__param_9,
	.param .u64 .ptr .align 1 _Z27evaluate_segment_reflectiveiiPlS_S_PdS0_S0_S0_S0_S0_S0_S0_S0_S0_S0_S0_S0_S0_S0__param_10,
	.param .u64 .ptr .align 1 _Z27evaluate_segment_reflectiveiiPlS_S_PdS0_S0_S0_S0_S0_S0_S0_S0_S0_S0_S0_S0_S0_S0__param_11,
	.param .u64 .ptr .align 1 _Z27evaluate_segment_reflectiveiiPlS_S_PdS0_S0_S0_S0_S0_S0_S0_S0_S0_S0_S0_S0_S0_S0__param_12,
	.param .u64 .ptr .align 1 _Z27evaluate_segment_reflectiveiiPlS_S_PdS0_S0_S0_S0_S0_S0_S0_S0_S0_S0_S0_S0_S0_S0__param_13,
	.param .u64 .ptr .align 1 _Z27evaluate_segment_reflectiveiiPlS_S_PdS0_S0_S0_S0_S0_S0_S0_S0_S0_S0_S0_S0_S0_S0__param_14,
	.param .u64 .ptr .align 1 _Z27evaluate_segment_reflectiveiiPlS_S_PdS0_S0_S0_S0_S0_S0_S0_S0_S0_S0_S0_S0_S0_S0__param_15,
	.param .u64 .ptr .align 1 _Z27evaluate_segment_reflectiveiiPlS_S_PdS0_S0_S0_S0_S0_S0_S0_S0_S0_S0_S0_S0_S0_S0__param_16,
	.param .u64 .ptr .align 1 _Z27evaluate_segment_reflectiveiiPlS_S_PdS0_S0_S0_S0_S0_S0_S0_S0_S0_S0_S0_S0_S0_S0__param_17,
	.param .u64 .ptr .align 1 _Z27evaluate_segment_reflectiveiiPlS_S_PdS0_S0_S0_S0_S0_S0_S0_S0_S0_S0_S0_S0_S0_S0__param_18,
	.param .u64 .ptr .align 1 _Z27evaluate_segment_reflectiveiiPlS_S_PdS0_S0_S0_S0_S0_S0_S0_S0_S0_S0_S0_S0_S0_S0__param_19
)
{
	.reg .pred 	%p<2>;
	.reg .b32 	%r<13>;
	.reg .b64 	%rd<78>;
	.reg .b64 	%fd<32>;

	ld.param.u32 	%r2, [_Z27evaluate_segment_reflectiveiiPlS_S_PdS0_S0_S0_S0_S0_S0_S0_S0_S0_S0_S0_S0_S0_S0__param_0];
	ld.param.u32 	%r3, [_Z27evaluate_segment_reflectiveiiPlS_S_PdS0_S0_S0_S0_S0_S0_S0_S0_S0_S0_S0_S0_S0_S0__param_1];
	ld.param.u64 	%rd3, [_Z27evaluate_segment_reflectiveiiPlS_S_PdS0_S0_S0_S0_S0_S0_S0_S0_S0_S0_S0_S0_S0_S0__param_4];
	ld.param.u64 	%rd4, [_Z27evaluate_segment_reflectiveiiPlS_S_PdS0_S0_S0_S0_S0_S0_S0_S0_S0_S0_S0_S0_S0_S0__param_5];
	ld.param.u64 	%rd7, [_Z27evaluate_segment_reflectiveiiPlS_S_PdS0_S0_S0_S0_S0_S0_S0_S0_S0_S0_S0_S0_S0_S0__param_8];
	ld.param.u64 	%rd8, [_Z27evaluate_segment_reflectiveiiPlS_S_PdS0_S0_S0_S0_S0_S0_S0_S0_S0_S0_S0_S0_S0_S0__param_9];
	ld.param.u64 	%rd9, [_Z27evaluate_segment_reflectiveiiPlS_S_PdS0_S0_S0_S0_S0_S0_S0_S0_S0_S0_S0_S0_S0_S0__param_10];
	ld.param.u64 	%rd10, [_Z27evaluate_segment_reflectiveiiPlS_S_PdS0_S0_S0_S0_S0_S0_S0_S0_S0_S0_S0_S0_S0_S0__param_11];
	ld.param.u64 	%rd11, [_Z27evaluate_segment_reflectiveiiPlS_S_PdS0_S0_S0_S0_S0_S0_S0_S0_S0_S0_S0_S0_S0_S0__param_12];
	ld.param.u64 	%rd12, [_Z27evaluate_segment_reflectiveiiPlS_S_PdS0_S0_S0_S0_S0_S0_S0_S0_S0_S0_S0_S0_S0_S0__param_13];
	ld.param.u64 	%rd15, [_Z27evaluate_segment_reflectiveiiPlS_S_PdS0_S0_S0_S0_S0_S0_S0_S0_S0_S0_S0_S0_S0_S0__param_16];
	mov.u32 	%r4, %tid.x;
	mov.u32 	%r5, %tid.y;
	mov.u32 	%r6, %ntid.x;
	mov.u32 	%r7, %ctaid.x;
	mov.u32 	%r8, %ctaid.y;
	mov.u32 	%r9, %nctaid.x;
	mad.lo.s32 	%r10, %r8, %r9, %r7;
	mov.u32 	%r11, %ntid.y;
	mad.lo.s32 	%r12, %r10, %r11, %r5;
	mad.lo.s32 	%r1, %r12, %r6, %r4;
	setp.ge.s32 	%p1, %r1, %r3;
	@%p1 bra 	$L__BB0_2;
	ld.param.u64 	%rd77, [_Z27evaluate_segment_reflectiveiiPlS_S_PdS0_S0_S0_S0_S0_S0_S0_S0_S0_S0_S0_S0_S0_S0__param_19];
	ld.param.u64 	%rd76, [_Z27evaluate_segment_reflectiveiiPlS_S_PdS0_S0_S0_S0_S0_S0_S0_S0_S0_S0_S0_S0_S0_S0__param_18];
	ld.param.u64 	%rd75, [_Z27evaluate_segment_reflectiveiiPlS_S_PdS0_S0_S0_S0_S0_S0_S0_S0_S0_S0_S0_S0_S0_S0__param_17];
	ld.param.u64 	%rd74, [_Z27evaluate_segment_reflectiveiiPlS_S_PdS0_S0_S0_S0_S0_S0_S0_S0_S0_S0_S0_S0_S0_S0__param_15];
	ld.param.u64 	%rd73, [_Z27evaluate_segment_reflectiveiiPlS_S_PdS0_S0_S0_S0_S0_S0_S0_S0_S0_S0_S0_S0_S0_S0__param_14];
	ld.param.u64 	%rd72, [_Z27evaluate_segment_reflectiveiiPlS_S_PdS0_S0_S0_S0_S0_S0_S0_S0_S0_S0_S0_S0_S0_S0__param_7];
	ld.param.u64 	%rd71, [_Z27evaluate_segment_reflectiveiiPlS_S_PdS0_S0_S0_S0_S0_S0_S0_S0_S0_S0_S0_S0_S0_S0__param_6];
	ld.param.u64 	%rd70, [_Z27evaluate_segment_reflectiveiiPlS_S_PdS0_S0_S0_S0_S0_S0_S0_S0_S0_S0_S0_S0_S0_S0__param_3];
	ld.param.u64 	%rd69, [_Z27evaluate_segment_reflectiveiiPlS_S_PdS0_S0_S0_S0_S0_S0_S0_S0_S0_S0_S0_S0_S0_S0__param_2];
	cvta.to.global.u64 	%rd19, %rd69;
	cvta.to.global.u64 	%rd20, %rd70;
	cvta.to.global.u64 	%rd21, %rd3;
	cvta.to.global.u64 	%rd22, %rd4;
	cvta.to.global.u64 	%rd23, %rd8;
	cvta.to.global.u64 	%rd24, %rd9;
	cvta.to.global.u64 	%rd25, %rd71;
	cvta.to.global.u64 	%rd26, %rd12;
	cvta.to.global.u64 	%rd27, %rd72;
	cvta.to.global.u64 	%rd28, %rd73;
	cvta.to.global.u64 	%rd29, %rd7;
	cvta.to.global.u64 	%rd30, %rd74;
	cvta.to.global.u64 	%rd31, %rd10;
	cvta.to.global.u64 	%rd32, %rd11;
	cvta.to.global.u64 	%rd33, %rd15;
	cvta.to.global.u64 	%rd34, %rd75;
	cvta.to.global.u64 	%rd35, %rd76;
	cvta.to.global.u64 	%rd36, %rd77;
	mul.wide.s32 	%rd37, %r1, 8;
	add.s64 	%rd38, %rd19, %rd37;
	ld.global.u64 	%rd39, [%rd38];
	add.s64 	%rd40, %rd20, %rd37;
	ld.global.u64 	%rd41, [%rd40];
	add.s64 	%rd42, %rd21, %rd37;
	ld.global.u64 	%rd43, [%rd42];
	cvt.s64.s32 	%rd44, %r2;
	mul.lo.s64 	%rd45, %rd43, %rd44;
	shl.b64 	%rd46, %rd45, 1;
	add.s64 	%rd47, %rd46, %rd41;
	shl.b64 	%rd48, %rd47, 3;
	add.s64 	%rd49, %rd22, %rd48;
	ld.global.f64 	%fd1, [%rd49];
	mul.wide.s32 	%rd50, %r2, 8;
	add.s64 	%rd51, %rd49, %rd50;
	ld.global.f64 	%fd2, [%rd51];
	add.s64 	%rd52, %rd45, %rd41;
	shl.b64 	%rd53, %rd52, 3;
	add.s64 	%rd54, %rd23, %rd53;
	ld.global.f64 	%fd3, [%rd54];
	add.s64 	%rd55, %rd24, %rd53;
	ld.global.f64 	%fd4, [%rd55];
	neg.f64 	%fd5, %fd3;
	mul.f64 	%fd6, %fd1, %fd5;
	mul.f64 	%fd7, %fd2, %fd4;
	sub.f64 	%fd8, %fd6, %fd7;
	mul.f64 	%fd9, %fd1, %fd4;
	mul.f64 	%fd10, %fd2, %fd3;
	sub.f64 	%fd11, %fd9, %fd10;
	add.s64 	%rd56, %rd25, %rd53;
	ld.global.f64 	%fd12, [%rd56];
	shl.b64 	%rd57, %rd39, 3;
	add.s64 	%rd58, %rd26, %rd57;
	st.global.f64 	[%rd58], %fd12;
	add.s64 	%rd59, %rd27, %rd53;
	ld.global.f64 	%fd13, [%rd59];
	add.s64 	%rd60, %rd28, %rd57;
	st.global.f64 	[%rd60], %fd13;
	add.s64 	%rd61, %rd29, %rd53;
	ld.global.f64 	%fd14, [%rd61];
	add.s64 	%rd62, %rd30, %rd57;
	st.global.f64 	[%rd62], %fd14;
	add.s64 	%rd63, %rd31, %rd53;
	ld.global.f64 	%fd15, [%rd63];
	add.s64 	%rd64, %rd32, %rd53;
	ld.global.f64 	%fd16, [%rd64];
	mul.f64 	%fd17, %fd1, %fd8;
	mul.f64 	%fd18, %fd2, %fd11;
	sub.f64 	%fd19, %fd17, %fd18;
	add.s64 	%rd65, %rd33, %rd57;
	st.global.f64 	[%rd65], %fd19;
	mul.f64 	%fd20, %fd1, %fd11;
	fma.rn.f64 	%fd21, %fd2, %fd8, %fd20;
	add.s64 	%rd66, %rd34, %rd57;
	st.global.f64 	[%rd66], %fd21;
	mul.f64 	%fd22, %fd2, %fd16;
	fma.rn.f64 	%fd23, %fd1, %fd15, %fd22;
	mul.f64 	%fd24, %fd2, %fd15;
	mul.f64 	%fd25, %fd1, %fd16;
	sub.f64 	%fd26, %fd24, %fd25;
	mul.f64 	%fd27, %fd1, %fd23;
	mul.f64 	%fd28, %fd2, %fd26;
	sub.f64 	%fd29, %fd27, %fd28;
	add.s64 	%rd67, %rd35, %rd57;
	st.global.f64 	[%rd67], %fd29;
	mul.f64 	%fd30, %fd1, %fd26;
	fma.rn.f64 	%fd31, %fd2, %fd23, %fd30;
	add.s64 	%rd68, %rd36, %rd57;
	st.global.f64 	[%rd68], %fd31;
$L__BB0_2:
	ret;

}
	// .globl	_Z28evaluate_segment_dirichlet_1iPlS_S_PdS0_
.visible .entry _Z28evaluate_segment_dirichlet_1iPlS_S_PdS0_(
	.param .u32 _Z28evaluate_segment_dirichlet_1iPlS_S_PdS0__param_0,
	.param .u64 .ptr .align 1 _Z28evaluate_segment_dirichlet_1iPlS_S_PdS0__param_1,
	.param .u64 .ptr .align 1 _Z28evaluate_segment_dirichlet_1iPlS_S_PdS0__param_2,
	.param .u64 .ptr .align 1 _Z28evaluate_segment_dirichlet_1iPlS_S_PdS0__param_3,
	.param .u64 .ptr .align 1 _Z28evaluate_segment_dirichlet_1iPlS_S_PdS0__param_4,
	.param .u64 .ptr .align 1 _Z28evaluate_segment_dirichlet_1iPlS_S_PdS0__param_5
)
{
	.reg .pred 	%p<2>;
	.reg .b32 	%r<12>;
	.reg .b64 	%rd<25>;
	.reg .b64 	%fd<2>;

	ld.param.u32 	%r2, [_Z28evaluate_segment_dirichlet_1iPlS_S_PdS0__param_0];
	ld.param.u64 	%rd1, [_Z28evaluate_segment_dirichlet_1iPlS_S_PdS0__param_1];
	ld.param.u64 	%rd2, [_Z28evaluate_segment_dirichlet_1iPlS_S_PdS0__param_2];
	ld.param.u64 	%rd3, [_Z28evaluate_segment_dirichlet_1iPlS_S_PdS0__param_3];
	ld.param.u64 	%rd4, [_Z28evaluate_segment_dirichlet_1iPlS_S_PdS0__param_4];
	ld.param.u64 	%rd5, [_Z28evaluate_segment_dirichlet_1iPlS_S_PdS0__param_5];
	mov.u32 	%r3, %tid.x;
	mov.u32 	%r4, %tid.y;
	mov.u32 	%r5, %ntid.x;
	mov.u32 	%r6, %ctaid.x;
	mov.u32 	%r7, %ctaid.y;
	mov.u32 	%r8, %nctaid.x;
	mad.lo.s32 	%r9, %r7, %r8, %r6;
	mov.u32 	%r10, %ntid.y;
	mad.lo.s32 	%r11, %r9, %r10, %r4;
	mad.lo.s32 	%r1, %r11, %r5, %r3;
	setp.ge.s32 	%p1, %r1, %r2;
	@%p1 bra 	$L__BB1_2;
	cvta.to.global.u64 	%rd6, %rd1;
	cvta.to.global.u64 	%rd7, %rd2;
	cvta.to.global.u64 	%rd8, %rd3;
	cvta.to.global.u64 	%rd9, %rd5;
	cvta.to.global.u64 	%rd10, %rd4;
	mul.wide.s32 	%rd11, %r1, 8;
	add.s64 	%rd12, %rd6, %rd11;
	ld.global.u64 	%rd13, [%rd12];
	add.s64 	%rd14, %rd7, %rd11;
	ld.global.u64 	%rd15, [%rd14];
	add.s64 	%rd16, %rd8, %rd11;
	ld.global.u64 	%rd17, [%rd16];
	mad.lo.s64 	%rd18, %rd15, 3, %rd17;
	shl.b64 	%rd19, %rd18, 32;
	shr.s64 	%rd20, %rd19, 29;
	add.s64 	%rd21, %rd9, %rd20;
	ld.global.f64 	%fd1, [%rd21];
	shl.b64 	%rd22, %rd13, 32;
	shr.s64 	%rd23, %rd22, 29;
	add.s64 	%rd24, %rd10, %rd23;
	st.global.f64 	[%rd24], %fd1;
$L__BB1_2:
	ret;

}
	// .globl	_Z28evaluate_segment_dirichlet_2idPlPd
.visible .entry _Z28evaluate_segment_dirichlet_2idPlPd(
	.param .u32 _Z28evaluate_segment_dirichlet_2idPlPd_param_0,
	.param .f64 _Z28evaluate_segment_dirichlet_2idPlPd_param_1,
	.param .u64 .ptr .align 1 _Z28evaluate_segment_dirichlet_2idPlPd_param_2,
	.param .u64 .ptr .align 1 _Z28evaluate_segment_dirichlet_2idPlPd_param_3
)
{
	.reg .pred 	%p<2>;
	.reg .b32 	%r<12>;
	.reg .b64 	%rd<11>;
	.reg .b64 	%fd<2>;

	ld.param.u32 	%r1, [_Z28evaluate_segment_dirichlet_2idPlPd_param_0];
	ld.param.f64 	%fd1, [_Z28evaluate_segment_dirichlet_2idPlPd_param_1];
	ld.param.u64 	%rd3, [_Z28evaluate_segment_dirichlet_2idPlPd_param_2];
	ld.param.u64 	%rd2, [_Z28evaluate_segment_dirichlet_2idPlPd_param_3];
	cvta.to.global.u64 	%rd4, %rd3;
	mov.u32 	%r2, %tid.x;
	mov.u32 	%r3, %tid.y;
	mov.u32 	%r4, %ntid.x;
	mov.u32 	%r5, %ctaid.x;
	mov.u32 	%r6, %ctaid.y;
	mov.u32 	%r7, %nctaid.x;
	mad.lo.s32 	%r8, %r6, %r7, %r5;
	mov.u32 	%r9, %ntid.y;
	mad.lo.s32 	%r10, %r8, %r9, %r3;
	mad.lo.s32 	%r11, %r10, %r4, %r2;
	mul.wide.s32 	%rd5, %r11, 8;
	add.s64 	%rd1, %rd4, %rd5;
	setp.ge.s32 	%p1, %r11, %r1;
	@%p1 bra 	$L__BB2_2;
	cvta.to.global.u64 	%rd6, %rd2;
	ld.global.u64 	%rd7, [%rd1];
	shl.b64 	%rd8, %rd7, 32;
	shr.s64 	%rd9, %rd8, 29;
	add.s64 	%rd10, %rd6, %rd9;
	st.global.f64 	[%rd10], %fd1;
$L__BB2_2:
	ret;

}


// ===== COMPILED SASS (sm_100) =====

	.target	sm_100

	.elftype	@"ET_EXEC"


//--------------------- .note.nv.tkinfo           --------------------------
	.section	.note.nv.tkinfo,"",@"SHT_NOTE"
	.sectionflags	@"SHF_NOTE_NV_TKINFO"
	.tkinfo
        /*0018*/ 	.word	0x00000002
        /*0030*/ 	.string	""
        /*0030*/ 	.string	"ptxas"
        /*0030*/ 	.string	"Cuda compilation tools, release 13.0, V13.0.88"
        /*0030*/ 	.string	"Build cuda_13.0.r13.0/compiler.36424714_0"
        /*0030*/ 	.string	"-arch sm_100 -m 64 "



//--------------------- .note.nv.cuinfo           --------------------------
	.section	.note.nv.cuinfo,"",@"SHT_NOTE"
	.sectionflags	@"SHF_NOTE_NV_CUINFO"
        /*0018*/ 	.short	0x0002
        /*001a*/ 	.short	0x0064
        /*001c*/ 	.short	0x0082
	.zero		2


//--------------------- .nv.info                  --------------------------
	.section	.nv.info,"",@"SHT_CUDA_INFO"
	.align	4


	//----- nvinfo : EIATTR_REGCOUNT
	.align		4
        /*0000*/ 	.byte	0x04, 0x2f
        /*0002*/ 	.short	(.L_1 - .L_0)
	.align		4
.L_0:
        /*0004*/ 	.word	index@(_Z27evaluate_segment_reflectiveiiPlS_S_PdS0_S0_S0_S0_S0_S0_S0_S0_S0_S0_S0_S0_S0_S0_)
        /*0008*/ 	.word	0x0000001c


	//----- nvinfo : EIATTR_FRAME_SIZE
	.align		4
.L_1:
        /*000c*/ 	.byte	0x04, 0x11
        /*000e*/ 	.short	(.L_3 - .L_2)
	.align		4
.L_2:
        /*0010*/ 	.word	index@(_Z27evaluate_segment_reflectiveiiPlS_S_PdS0_S0_S0_S0_S0_S0_S0_S0_S0_S0_S0_S0_S0_S0_)
        /*0014*/ 	.word	0x00000000


	//----- nvinfo : EIATTR_REGCOUNT
	.align		4
.L_3:
        /*0018*/ 	.byte	0x04, 0x2f
        /*001a*/ 	.short	(.L_5 - .L_4)
	.align		4
.L_4:
        /*001c*/ 	.word	index@(_Z28evaluate_segment_dirichlet_1iPlS_S_PdS0_)
        /*0020*/ 	.word	0x0000000c


	//----- nvinfo : EIATTR_FRAME_SIZE
	.align		4
.L_5:
        /*0024*/ 	.byte	0x04, 0x11
        /*0026*/ 	.short	(.L_7 - .L_6)
	.align		4
.L_6:
        /*0028*/ 	.word	index@(_Z28evaluate_segment_dirichlet_1iPlS_S_PdS0_)
        /*002c*/ 	.word	0x00000000


	//----- nvinfo : EIATTR_REGCOUNT
	.align		4
.L_7:
        /*0030*/ 	.byte	0x04, 0x2f
        /*0032*/ 	.short	(.L_9 - .L_8)
	.align		4
.L_8:
        /*0034*/ 	.word	index@(_Z28evaluate_segment_dirichlet_2idPlPd)
        /*0038*/ 	.word	0x0000000a


	//----- nvinfo : EIATTR_FRAME_SIZE
	.align		4
.L_9:
        /*003c*/ 	.byte	0x04, 0x11
        /*003e*/ 	.short	(.L_11 - .L_10)
	.align		4
.L_10:
        /*0040*/ 	.word	index@(_Z28evaluate_segment_dirichlet_2idPlPd)
        /*0044*/ 	.word	0x00000000


	//----- nvinfo : EIATTR_MIN_STACK_SIZE
	.align		4
.L_11:
        /*0048*/ 	.byte	0x04, 0x12
        /*004a*/ 	.short	(.L_13 - .L_12)
	.align		4
.L_12:
        /*004c*/ 	.word	index@(_Z28evaluate_segment_dirichlet_2idPlPd)
        /*0050*/ 	.word	0x00000000


	//----- nvinfo : EIATTR_MIN_STACK_SIZE
	.align		4
.L_13:
        /*0054*/ 	.byte	0x04, 0x12
        /*0056*/ 	.short	(.L_15 - .L_14)
	.align		4
.L_14:
        /*0058*/ 	.word	index@(_Z28evaluate_segment_dirichlet_1iPlS_S_PdS0_)
        /*005c*/ 	.word	0x00000000


	//----- nvinfo : EIATTR_MIN_STACK_SIZE
	.align		4
.L_15:
        /*0060*/ 	.byte	0x04, 0x12
        /*0062*/ 	.short	(.L_17 - .L_16)
	.align		4
.L_16:
        /*0064*/ 	.word	index@(_Z27evaluate_segment_reflectiveiiPlS_S_PdS0_S0_S0_S0_S0_S0_S0_S0_S0_S0_S0_S0_S0_S0_)
        /*0068*/ 	.word	0x00000000
.L_17:


//--------------------- .nv.compat                --------------------------
	.section	.nv.compat,"",@"SHT_CUDA_COMPAT_INFO"
	.align	4
        /*0000*/ 	.byte	0x02, 0x09, 0x00, 0x00, 0x02, 0x02, 0x01, 0x00, 0x02, 0x05, 0x05, 0x00, 0x03, 0x07, 0x01, 0x01
        /*0010*/ 	.byte	0x02, 0x03, 0x00, 0x00, 0x02, 0x06, 0x01, 0x00, 0x04, 0x0b, 0x08, 0x00, 0x01, 0x00, 0x00, 0x00
        /*0020*/ 	.byte	0x00, 0x00, 0x00, 0x00


//--------------------- .nv.info._Z28evaluate_segment_dirichlet_2idPlPd --------------------------
	.section	.nv.info._Z28evaluate_segment_dirichlet_2idPlPd,"",@"SHT_CUDA_INFO"
	.sectionflags	@""
	.align	4


	//----- nvinfo : EIATTR_CUDA_API_VERSION
	.align		4
        /*0000*/ 	.byte	0x04, 0x37
        /*0002*/ 	.short	(.L_19 - .L_18)
.L_18:
        /*0004*/ 	.word	0x00000082


	//----- nvinfo : EIATTR_KPARAM_INFO
	.align		4
.L_19:
        /*0008*/ 	.byte	0x04, 0x17
        /*000a*/ 	.short	(.L_21 - .L_20)
.L_20:
        /*000c*/ 	.word	0x00000000
        /*0010*/ 	.short	0x0003
        /*0012*/ 	.short	0x0018
        /*0014*/ 	.byte	0x00, 0xf5, 0x21, 0x00


	//----- nvinfo : EIATTR_KPARAM_INFO
	.align		4
.L_21:
        /*0018*/ 	.byte	0x04, 0x17
        /*001a*/ 	.short	(.L_23 - .L_22)
.L_22:
        /*001c*/ 	.word	0x00000000
        /*0020*/ 	.short	0x0002
        /*0022*/ 	.short	0x0010
        /*0024*/ 	.byte	0x00, 0xf5, 0x21, 0x00


	//----- nvinfo : EIATTR_KPARAM_INFO
	.align		4
.L_23:
        /*0028*/ 	.byte	0x04, 0x17
        /*002a*/ 	.short	(.L_25 - .L_24)
.L_24:
        /*002c*/ 	.word	0x00000000
        /*0030*/ 	.short	0x0001
        /*0032*/ 	.short	0x0008
        /*0034*/ 	.byte	0x00, 0xf0, 0x21, 0x00


	//----- nvinfo : EIATTR_KPARAM_INFO
	.align		4
.L_25:
        /*0038*/ 	.byte	0x04, 0x17
        /*003a*/ 	.short	(.L_27 - .L_26)
.L_26:
        /*003c*/ 	.word	0x00000000
        /*0040*/ 	.short	0x0000
        /*0042*/ 	.short	0x0000
        /*0044*/ 	.byte	0x00, 0xf0, 0x11, 0x00


	//----- nvinfo : EIATTR_SPARSE_MMA_MASK
	.align		4
.L_27:
        /*0048*/ 	.byte	0x03, 0x50
        /*004a*/ 	.short	0x0000


	//----- nvinfo : EIATTR_MAXREG_COUNT
	.align		4
        /*004c*/ 	.byte	0x03, 0x1b
        /*004e*/ 	.short	0x00ff


	//----- nvinfo : EIATTR_MERCURY_ISA_VERSION
	.align		4
        /*0050*/ 	.byte	0x03, 0x5f
        /*0052*/ 	.short	0x0101


	//----- nvinfo : EIATTR_VRC_CTA_INIT_COUNT
	.align		4
        /*0054*/ 	.byte	0x02, 0x4a
	.zero		1
	.zero		1


	//----- nvinfo : EIATTR_EXIT_INSTR_OFFSETS
	.align		4
        /*0058*/ 	.byte	0x04, 0x1c
        /*005a*/ 	.short	(.L_29 - .L_28)


	//   ....[0]....
.L_28:
        /*005c*/ 	.word	0x000000e0


	//   ....[1]....
        /*0060*/ 	.word	0x00000180


	//----- nvinfo : EIATTR_CBANK_PARAM_SIZE
	.align		4
.L_29:
        /*0064*/ 	.byte	0x03, 0x19
        /*0066*/ 	.short	0x0020


	//----- nvinfo : EIATTR_PARAM_CBANK
	.align		4
        /*0068*/ 	.byte	0x04, 0x0a
        /*006a*/ 	.short	(.L_31 - .L_30)
	.align		4
.L_30:
        /*006c*/ 	.word	index@(.nv.constant0._Z28evaluate_segment_dirichlet_2idPlPd)
        /*0070*/ 	.short	0x0380
        /*0072*/ 	.short	0x0020


	//----- nvinfo : EIATTR_SW_WAR
	.align		4
.L_31:
        /*0074*/ 	.byte	0x04, 0x36
        /*0076*/ 	.short	(.L_33 - .L_32)
.L_32:
        /*0078*/ 	.word	0x00000008
.L_33:


//--------------------- .nv.info._Z28evaluate_segment_dirichlet_1iPlS_S_PdS0_ --------------------------
	.section	.nv.info._Z28evaluate_segment_dirichlet_1iPlS_S_PdS0_,"",@"SHT_CUDA_INFO"
	.sectionflags	@""
	.align	4


	//----- nvinfo : EIATTR_CUDA_API_VERSION
	.align		4
        /*0000*/ 	.byte	0x04, 0x37
        /*0002*/ 	.short	(.L_35 - .L_34)
.L_34:
        /*0004*/ 	.word	0x00000082


	//----- nvinfo : EIATTR_KPARAM_INFO
	.align		4
.L_35:
        /*0008*/ 	.byte	0x04, 0x17
        /*000a*/ 	.short	(.L_37 - .L_36)
.L_36:
        /*000c*/ 	.word	0x00000000
        /*0010*/ 	.short	0x0005
        /*0012*/ 	.short	0x0028
        /*0014*/ 	.byte	0x00, 0xf5, 0x21, 0x00


	//----- nvinfo : EIATTR_KPARAM_INFO
	.align		4
.L_37:
        /*0018*/ 	.byte	0x04, 0x17
        /*001a*/ 	.short	(.L_39 - .L_38)
.L_38:
        /*001c*/ 	.word	0x00000000
        /*0020*/ 	.short	0x0004
        /*0022*/ 	.short	0x0020
        /*0024*/ 	.byte	0x00, 0xf5, 0x21, 0x00


	//----- nvinfo : EIATTR_KPARAM_INFO
	.align		4
.L_39:
        /*0028*/ 	.byte	0x04, 0x17
        /*002a*/ 	.short	(.L_41 - .L_40)
.L_40:
        /*002c*/ 	.word	0x00000000
        /*0030*/ 	.short	0x0003
        /*0032*/ 	.short	0x0018
        /*0034*/ 	.byte	0x00, 0xf5, 0x21, 0x00


	//----- nvinfo : EIATTR_KPARAM_INFO
	.align		4
.L_41:
        /*0038*/ 	.byte	0x04, 0x17
        /*003a*/ 	.short	(.L_43 - .L_42)
.L_42:
        /*003c*/ 	.word	0x00000000
        /*0040*/ 	.short	0x0002
        /*0042*/ 	.short	0x0010
        /*0044*/ 	.byte	0x00, 0xf5, 0x21, 0x00


	//----- nvinfo : EIATTR_KPARAM_INFO
	.align		4
.L_43:
        /*0048*/ 	.byte	0x04, 0x17
        /*004a*/ 	.short	(.L_45 - .L_44)
.L_44:
        /*004c*/ 	.word	0x00000000
        /*0050*/ 	.short	0x0001
        /*0052*/ 	.short	0x0008
        /*0054*/ 	.byte	0x00, 0xf5, 0x21, 0x00


	//----- nvinfo : EIATTR_KPARAM_INFO
	.align		4
.L_45:
        /*0058*/ 	.byte	0x04, 0x17
        /*005a*/ 	.short	(.L_47 - .L_46)
.L_46:
        /*005c*/ 	.word	0x00000000
        /*0060*/ 	.short	0x0000
        /*0062*/ 	.short	0x0000
        /*0064*/ 	.byte	0x00, 0xf0, 0x11, 0x00


	//----- nvinfo : EIATTR_SPARSE_MMA_MASK
	.align		4
.L_47:
        /*0068*/ 	.byte	0x03, 0x50
        /*006a*/ 	.short	0x0000


	//----- nvinfo : EIATTR_MAXREG_COUNT
	.align		4
        /*006c*/ 	.byte	0x03, 0x1b
        /*006e*/ 	.short	0x00ff


	//----- nvinfo : EIATTR_MERCURY_ISA_VERSION
	.align		4
        /*0070*/ 	.byte	0x03, 0x5f
        /*0072*/ 	.short	0x0101


	//----- nvinfo : EIATTR_VRC_CTA_INIT_COUNT
	.align		4
        /*0074*/ 	.byte	0x02, 0x4a
	.zero		1
	.zero		1


	//----- nvinfo : EIATTR_EXIT_INSTR_OFFSETS
	.align		4
        /*0078*/ 	.byte	0x04, 0x1c
        /*007a*/ 	.short	(.L_49 - .L_48)


	//   ....[0]....
.L_48:
        /*007c*/ 	.word	0x000000d0


	//   ....[1]....
        /*0080*/ 	.word	0x00000220


	//----- nvinfo : EIATTR_CBANK_PARAM_SIZE
	.align		4
.L_49:
        /*0084*/ 	.byte	0x03, 0x19
        /*0086*/ 	.short	0x0030


	//----- nvinfo : EIATTR_PARAM_CBANK
	.align		4
        /*0088*/ 	.byte	0x04, 0x0a
        /*008a*/ 	.short	(.L_51 - .L_50)
	.align		4
.L_50:
        /*008c*/ 	.word	index@(.nv.constant0._Z28evaluate_segment_dirichlet_1iPlS_S_PdS0_)
        /*0090*/ 	.short	0x0380
        /*0092*/ 	.short	0x0030


	//----- nvinfo : EIATTR_SW_WAR
	.align		4
.L_51:
        /*0094*/ 	.byte	0x04, 0x36
        /*0096*/ 	.short	(.L_53 - .L_52)
.L_52:
        /*0098*/ 	.word	0x00000008
.L_53:


//--------------------- .nv.info._Z27evaluate_segment_reflectiveiiPlS_S_PdS0_S0_S0_S0_S0_S0_S0_S0_S0_S0_S0_S0_S0_S0_ --------------------------
	.section	.nv.info._Z27evaluate_segment_reflectiveiiPlS_S_PdS0_S0_S0_S0_S0_S0_S0_S0_S0_S0_S0_S0_S0_S0_,"",@"SHT_CUDA_INFO"
	.sectionflags	@""
	.align	4


	//----- nvinfo : EIATTR_CUDA_API_VERSION
	.align		4
        /*0000*/ 	.byte	0x04, 0x37
        /*0002*/ 	.short	(.L_55 - .L_54)
.L_54:
        /*0004*/ 	.word	0x00000082


	//----- nvinfo : EIATTR_KPARAM_INFO
	.align		4
.L_55:
        /*0008*/ 	.byte	0x04, 0x17
        /*000a*/ 	.short	(.L_57 - .L_56)
.L_56:
        /*000c*/ 	.word	0x00000000
        /*0010*/ 	.short	0x0013
        /*0012*/ 	.short	0x0090
        /*0014*/ 	.byte	0x00, 0xf5, 0x21, 0x00


	//----- nvinfo : EIATTR_KPARAM_INFO
	.align		4
.L_57:
        /*0018*/ 	.byte	0x04, 0x17
        /*001a*/ 	.short	(.L_59 - .L_58)
.L_58:
        /*001c*/ 	.word	0x00000000
        /*0020*/ 	.short	0x0012
        /*0022*/ 	.short	0x0088
        /*0024*/ 	.byte	0x00, 0xf5, 0x21, 0x00


	//----- nvinfo : EIATTR_KPARAM_INFO
	.align		4
.L_59:
        /*0028*/ 	.byte	0x04, 0x17
        /*002a*/ 	.short	(.L_61 - .L_60)
.L_60:
        /*002c*/ 	.word	0x00000000
        /*0030*/ 	.short	0x0011
        /*0032*/ 	.short	0x0080
        /*0034*/ 	.byte	0x00, 0xf5, 0x21, 0x00


	//----- nvinfo : EIATTR_KPARAM_INFO
	.align		4
.L_61:
        /*0038*/ 	.byte	0x04, 0x17
        /*003a*/ 	.short	(.L_63 - .L_62)
.L_62:
        /*003c*/ 	.word	0x00000000
        /*0040*/ 	.short	0x0010
        /*0042*/ 	.short	0x0078
        /*0044*/ 	.byte	0x00, 0xf5, 0x21, 0x00


	//----- nvinfo : EIATTR_KPARAM_INFO
	.align		4
.L_63:
        /*0048*/ 	.byte	0x04, 0x17
        /*004a*/ 	.short	(.L_65 - .L_64)
.L_64:
        /*004c*/ 	.word	0x00000000
        /*0050*/ 	.short	0x000f
        /*0052*/ 	.short	0x0070
        /*0054*/ 	.byte	0x00, 0xf5, 0x21, 0x00


	//----- nvinfo : EIATTR_KPARAM_INFO
	.align		4
.L_65:
        /*0058*/ 	.byte	0x04, 0x17
        /*005a*/ 	.short	(.L_67 - .L_66)
.L_66:
        /*005c*/ 	.word	0x00000000
        /*0060*/ 	.short	0x000e
        /*0062*/ 	.short	0x0068
        /*0064*/ 	.byte	0x00, 0xf5, 0x21, 0x00


	//----- nvinfo : EIATTR_KPARAM_INFO
	.align		4
.L_67:
        /*0068*/ 	.byte	0x04, 0x17
        /*006a*/ 	.short	(.L_69 - .L_68)
.L_68:
        /*006c*/ 	.word	0x00000000
        /*0070*/ 	.short	0x000d
        /*0072*/ 	.short	0x0060
        /*0074*/ 	.byte	0x00, 0xf5, 0x21, 0x00


	//----- nvinfo : EIATTR_KPARAM_INFO
	.align		4
.L_69:
        /*0078*/ 	.byte	0x04, 0x17
        /*007a*/ 	.short	(.L_71 - .L_70)
.L_70:
        /*007c*/ 	.word	0x00000000
        /*0080*/ 	.short	0x000c
        /*0082*/ 	.short	0x0058
        /*0084*/ 	.byte	0x00, 0xf5, 0x21, 0x00


	//----- nvinfo : EIATTR_KPARAM_INFO
	.align		4
.L_71:
        /*0088*/ 	.byte	0x04, 0x17
        /*008a*/ 	.short	(.L_73 - .L_72)
.L_72:
        /*008c*/ 	.word	0x00000000
        /*0090*/ 	.short	0x000b
        /*0092*/ 	.short	0x0050
        /*0094*/ 	.byte	0x00, 0xf5, 0x21, 0x00


	//----- nvinfo : EIATTR_KPARAM_INFO
	.align		4
.L_73:
        /*0098*/ 	.byte	0x04, 0x17
        /*009a*/ 	.short	(.L_75 - .L_74)
.L_74:
        /*009c*/ 	.word	0x00000000
        /*00a0*/ 	.short	0x000a
        /*00a2*/ 	.short	0x0048
        /*00a4*/ 	.byte	0x00, 0xf5, 0x21, 0x00


	//----- nvinfo : EIATTR_KPARAM_INFO
	.align		4
.L_75:
        /*00a8*/ 	.byte	0x04, 0x17
        /*00aa*/ 	.short	(.L_77 - .L_76)
.L_76:
        /*00ac*/ 	.word	0x00000000
        /*00b0*/ 	.short	0x0009
        /*00b2*/ 	.short	0x0040
        /*00b4*/ 	.byte	0x00, 0xf5, 0x21, 0x00


	//----- nvinfo : EIATTR_KPARAM_INFO
	.align		4
.L_77:
        /*00b8*/ 	.byte	0x04, 0x17
        /*00ba*/ 	.short	(.L_79 - .L_78)
.L_78:
        /*00bc*/ 	.word	0x00000000
        /*00c0*/ 	.short	0x0008
        /*00c2*/ 	.short	0x0038
        /*00c4*/ 	.byte	0x00, 0xf5, 0x21, 0x00


	//----- nvinfo : EIATTR_KPARAM_INFO
	.align		4
.L_79:
        /*00c8*/ 	.byte	0x04, 0x17
        /*00ca*/ 	.short	(.L_81 - .L_80)
.L_80:
        /*00cc*/ 	.word	0x00000000
        /*00d0*/ 	.short	0x0007
        /*00d2*/ 	.short	0x0030
        /*00d4*/ 	.byte	0x00, 0xf5, 0x21, 0x00


	//----- nvinfo : EIATTR_KPARAM_INFO
	.align		4
.L_81:
        /*00d8*/ 	.byte	0x04, 0x17
        /*00da*/ 	.short	(.L_83 - .L_82)
.L_82:
        /*00dc*/ 	.word	0x00000000
        /*00e0*/ 	.short	0x0006
        /*00e2*/ 	.short	0x0028
        /*00e4*/ 	.byte	0x00, 0xf5, 0x21, 0x00


	//----- nvinfo : EIATTR_KPARAM_INFO
	.align		4
.L_83:
        /*00e8*/ 	.byte	0x04, 0x17
        /*00ea*/ 	.short	(.L_85 - .L_84)
.L_84:
        /*00ec*/ 	.word	0x00000000
        /*00f0*/ 	.short	0x0005
        /*00f2*/ 	.short	0x0020
        /*00f4*/ 	.byte	0x00, 0xf5, 0x21, 0x00


	//----- nvinfo : EIATTR_KPARAM_INFO
	.align		4
.L_85:
        /*00f8*/ 	.byte	0x04, 0x17
        /*00fa*/ 	.short	(.L_87 - .L_86)
.L_86:
        /*00fc*/ 	.word	0x00000000
        /*0100*/ 	.short	0x0004
        /*0102*/ 	.short	0x0018
        /*0104*/ 	.byte	0x00, 0xf5, 0x21, 0x00


	//----- nvinfo : EIATTR_KPARAM_INFO
	.align		4
.L_87:
        /*0108*/ 	.byte	0x04, 0x17
        /*010a*/ 	.short	(.L_89 - .L_88)
.L_88:
        /*010c*/ 	.word	0x00000000
        /*0110*/ 	.short	0x0003
        /*0112*/ 	.short	0x0010
        /*0114*/ 	.byte	0x00, 0xf5, 0x21, 0x00


	//----- nvinfo : EIATTR_KPARAM_INFO
	.align		4
.L_89:
        /*0118*/ 	.byte	0x04, 0x17
        /*011a*/ 	.short	(.L_91 - .L_90)
.L_90:
        /*011c*/ 	.word	0x00000000
        /*0120*/ 	.short	0x0002
        /*0122*/ 	.short	0x0008
        /*0124*/ 	.byte	0x00, 0xf5, 0x21, 0x00


	//----- nvinfo : EIATTR_KPARAM_INFO
	.align		4
.L_91:
        /*0128*/ 	.byte	0x04, 0x17
        /*012a*/ 	.short	(.L_93 - .L_92)
.L_92:
        /*012c*/ 	.word	0x00000000
        /*0130*/ 	.short	0x0001
        /*0132*/ 	.short	0x0004
        /*0134*/ 	.byte	0x00, 0xf0, 0x11, 0x00


	//----- nvinfo : EIATTR_KPARAM_INFO
	.align		4
.L_93:
        /*0138*/ 	.byte	0x04, 0x17
        /*013a*/ 	.short	(.L_95 - .L_94)
.L_94:
        /*013c*/ 	.word	0x00000000
        /*0140*/ 	.short	0x0000
        /*0142*/ 	.short	0x0000
        /*0144*/ 	.byte	0x00, 0xf0, 0x11, 0x00


	//----- nvinfo : EIATTR_SPARSE_MMA_MASK
	.align		4
.L_95:
        /*0148*/ 	.byte	0x03, 0x50
        /*014a*/ 	.short	0x0000


	//----- nvinfo : EIATTR_MAXREG_COUNT
	.align		4
        /*014c*/ 	.byte	0x03, 0x1b
        /*014e*/ 	.short	0x00ff


	//----- nvinfo : EIATTR_MERCURY_ISA_VERSION
	.align		4
        /*0150*/ 	.byte	0x03, 0x5f
        /*0152*/ 	.short	0x0101


	//----- nvinfo : EIATTR_VRC_CTA_INIT_COUNT
	.align		4
        /*0154*/ 	.byte	0x02, 0x4a
	.zero		1
	.zero		1


	//----- nvinfo : EIATTR_EXIT_INSTR_OFFSETS
	.align		4
        /*0158*/ 	.byte	0x04, 0x1c
        /*015a*/ 	.short	(.L_97 - .L_96)


	//   ....[0]....
.L_96:
        /*015c*/ 	.word	0x000000d0


	//   ....[1]....
        /*0160*/ 	.word	0x000006d0


	//----- nvinfo : EIATTR_CBANK_PARAM_SIZE
	.align		4
.L_97:
        /*0164*/ 	.byte	0x03, 0x19
        /*0166*/ 	.short	0x0098


	//----- nvinfo : EIATTR_PARAM_CBANK
	.align		4
        /*0168*/ 	.byte	0x04, 0x0a
        /*016a*/ 	.short	(.L_99 - .L_98)
	.align		4
.L_98:
        /*016c*/ 	.word	index@(.nv.constant0._Z27evaluate_segment_reflectiveiiPlS_S_PdS0_S0_S0_S0_S0_S0_S0_S0_S0_S0_S0_S0_S0_S0_)
        /*0170*/ 	.short	0x0380
        /*0172*/ 	.short	0x0098


	//----- nvinfo : EIATTR_SW_WAR
	.align		4
.L_99:
        /*0174*/ 	.byte	0x04, 0x36
        /*0176*/ 	.short	(.L_101 - .L_100)
.L_100:
        /*0178*/ 	.word	0x00000008
.L_101:


//--------------------- .nv.callgraph             --------------------------
	.section	.nv.callgraph,"",@"SHT_CUDA_CALLGRAPH"
	.align	4
	.sectionentsize	8
	.align		4
        /*0000*/ 	.word	0x00000000
	.align		4
        /*0004*/ 	.word	0xffffffff
	.align		4
        /*0008*/ 	.word	0x00000000
	.align		4
        /*000c*/ 	.word	0xfffffffe
	.align		4
        /*0010*/ 	.word	0x00000000
	.align		4
        /*0014*/ 	.word	0xfffffffd
	.align		4
        /*0018*/ 	.word	0x00000000
	.align		4
        /*001c*/ 	.word	0xfffffffc


//--------------------- .text._Z28evaluate_segment_dirichlet_2idPlPd --------------------------
	.section	.text._Z28evaluate_segment_dirichlet_2idPlPd,"ax",@progbits
	.align	128
        .global         _Z28evaluate_segment_dirichlet_2idPlPd
        .type           _Z28evaluate_segment_dirichlet_2idPlPd,@function
        .size           _Z28evaluate_segment_dirichlet_2idPlPd,(.L_x_3 - _Z28evaluate_segment_dirichlet_2idPlPd)
        .other          _Z28evaluate_segment_dirichlet_2idPlPd,@"STO_CUDA_ENTRY STV_DEFAULT"
_Z28evaluate_segment_dirichlet_2idPlPd:
.text._Z28evaluate_segment_dirichlet_2idPlPd:
[----:B------:R-:W-:Y:S01]  /*0000*/  LDC R1, c[0x0][0x37c] ;  /* 0x0000df00ff017b82 */ /* 0x000fe20000000800 */
[----:B------:R-:W0:Y:S07]  /*0010*/  S2R R0, SR_TID.Y ;  /* 0x0000000000007919 */ /* 0x000e2e0000002200 */
[----:B------:R-:W-:Y:S01]  /*0020*/  S2UR UR4, SR_CTAID.X ;  /* 0x00000000000479c3 */ /* 0x000fe20000002500 */
[----:B------:R-:W1:Y:S01]  /*0030*/  LDCU UR7, c[0x0][0x360] ;  /* 0x00006c00ff0777ac */ /* 0x000e620008000800 */
[----:B------:R-:W1:Y:S01]  /*0040*/  S2R R5, SR_TID.X ;  /* 0x0000000000057919 */ /* 0x000e620000002100 */
[----:B------:R-:W2:Y:S05]  /*0050*/  LDCU UR6, c[0x0][0x370] ;  /* 0x00006e00ff0677ac */ /* 0x000eaa0008000800 */
[----:B------:R-:W2:Y:S01]  /*0060*/  S2UR UR5, SR_CTAID.Y ;  /* 0x00000000000579c3 */ /* 0x000ea20000002600 */
[----:B------:R-:W3:Y:S07]  /*0070*/  LDCU UR8, c[0x0][0x380] ;  /* 0x00007000ff0877ac */ /* 0x000eee0008000800 */
[----:B------:R-:W0:Y:S01]  /*0080*/  LDC R3, c[0x0][0x364] ;  /* 0x0000d900ff037b82 */ /* 0x000e220000000800 */
[----:B--2---:R-:W-:-:S06]  /*0090*/  UIMAD UR4, UR5, UR6, UR4 ;  /* 0x00000006050472a4 */ /* 0x004fcc000f8e0204 */
[----:B0-----:R-:W-:Y:S02]  /*00a0*/  IMAD R0, R3, UR4, R0 ;  /* 0x0000000403007c24 */ /* 0x001fe4000f8e0200 */
[----:B------:R-:W0:Y:S02]  /*00b0*/  LDC.64 R2, c[0x0][0x390] ;  /* 0x0000e400ff027b82 */ /* 0x000e240000000a00 */
[----:B-1----:R-:W-:-:S05]  /*00c0*/  IMAD R5, R0, UR7, R5 ;  /* 0x0000000700057c24 */ /* 0x002fca000f8e0205 */
[----:B---3--:R-:W-:-:S13]  /*00d0*/  ISETP.GE.AND P0, PT, R5, UR8, PT ;  /* 0x0000000805007c0c */ /* 0x008fda000bf06270 */
[----:B------:R-:W-:Y:S05]  /*00e0*/  @P0 EXIT ;  /* 0x000000000000094d */ /* 0x000fea0003800000 */
[----:B------:R-:W1:Y:S01]  /*00f0*/  LDCU.64 UR4, c[0x0][0x358] ;  /* 0x00006b00ff0477ac */ /* 0x000e620008000a00 */
[----:B0-----:R-:W-:Y:S01]  /*0100*/  IMAD.WIDE R2, R5, 0x8, R2 ;  /* 0x0000000805027825 */ /* 0x001fe200078e0202 */
[----:B------:R-:W0:Y:S01]  /*0110*/  LDC.64 R6, c[0x0][0x388] ;  /* 0x0000e200ff067b82 */ /* 0x000e220000000a00 */
[----:B------:R-:W2:Y:S04]  /*0120*/  LDCU.64 UR6, c[0x0][0x398] ;  /* 0x00007300ff0677ac */ /* 0x000ea80008000a00 */
[----:B-1----:R-:W3:Y:S02]  /*0130*/  LDG.E R2, desc[UR4][R2.64] ;  /* 0x0000000402027981 */ /* 0x002ee4000c1e1900 */
[----:B---3--:R-:W-:-:S04]  /*0140*/  SHF.R.S64 R4, RZ, 0x1d, R2 ;  /* 0x0000001dff047819 */ /* 0x008fc80000001002 */
[----:B--2---:R-:W-:-:S04]  /*0150*/  IADD3 R4, P0, PT, R4, UR6, RZ ;  /* 0x0000000604047c10 */ /* 0x004fc8000ff1e0ff */
[----:B------:R-:W-:-:S05]  /*0160*/  LEA.HI.X.SX32 R5, R2, UR7, 0x3, P0 ;  /* 0x0000000702057c11 */ /* 0x000fca00080f1eff */
[----:B0-----:R-:W-:Y:S01]  /*0170*/  STG.E.64 desc[UR4][R4.64], R6 ;  /* 0x0000000604007986 */ /* 0x001fe2000c101b04 */
[----:B------:R-:W-:Y:S05]  /*0180*/  EXIT ;  /* 0x000000000000794d */ /* 0x000fea0003800000 */
.L_x_0:
[----:B------:R-:W-:-:S00]  /*0190*/  BRA `(.L_x_0) ;  /* 0xfffffffc00fc7947 */ /* 0x000fc0000383ffff */
[----:B------:R-:W-:-:S00]  /*01a0*/  NOP ;  /* 0x0000000000007918 */ /* 0x000fc00000000000 */
        /* <DEDUP_REMOVED lines=13> */
.L_x_3:


//--------------------- .text._Z28evaluate_segment_dirichlet_1iPlS_S_PdS0_ --------------------------
	.section	.text._Z28evaluate_segment_dirichlet_1iPlS_S_PdS0_,"ax",@progbits
	.align	128
        .global         _Z28evaluate_segment_dirichlet_1iPlS_S_PdS0_
        .type           _Z28evaluate_segment_dirichlet_1iPlS_S_PdS0_,@function
        .size           _Z28evaluate_segment_dirichlet_1iPlS_S_PdS0_,(.L_x_4 - _Z28evaluate_segment_dirichlet_1iPlS_S_PdS0_)
        .other          _Z28evaluate_segment_dirichlet_1iPlS_S_PdS0_,@"STO_CUDA_ENTRY STV_DEFAULT"
_Z28evaluate_segment_dirichlet_1iPlS_S_PdS0_:
.text._Z28evaluate_segment_dirichlet_1iPlS_S_PdS0_:
        /* <DEDUP_REMOVED lines=10> */
[----:B0-----:R-:W-:-:S04]  /*00a0*/  IMAD R0, R3, UR4, R0 ;  /* 0x0000000403007c24 */ /* 0x001fc8000f8e0200 */
[----:B-1----:R-:W-:-:S05]  /*00b0*/  IMAD R9, R0, UR7, R9 ;  /* 0x0000000700097c24 */ /* 0x002fca000f8e0209 */
[----:B---3--:R-:W-:-:S13]  /*00c0*/  ISETP.GE.AND P0, PT, R9, UR8, PT ;  /* 0x0000000809007c0c */ /* 0x008fda000bf06270 */
[----:B------:R-:W-:Y:S05]  /*00d0*/  @P0 EXIT ;  /* 0x000000000000094d */ /* 0x000fea0003800000 */
[----:B------:R-:W0:Y:S01]  /*00e0*/  LDC.64 R4, c[0x0][0x390] ;  /* 0x0000e400ff047b82 */ /* 0x000e220000000a00 */
[----:B------:R-:W1:Y:S01]  /*00f0*/  LDCU.64 UR4, c[0x0][0x358] ;  /* 0x00006b00ff0477ac */ /* 0x000e620008000a00 */
[----:B------:R-:W2:Y:S06]  /*0100*/  LDCU.128 UR8, c[0x0][0x3a0] ;  /* 0x00007400ff0877ac */ /* 0x000eac0008000c00 */
[----:B------:R-:W3:Y:S08]  /*0110*/  LDC.64 R6, c[0x0][0x398] ;  /* 0x0000e600ff067b82 */ /* 0x000ef00000000a00 */
[----:B------:R-:W4:Y:S01]  /*0120*/  LDC.64 R2, c[0x0][0x388] ;  /* 0x0000e200ff027b82 */ /* 0x000f220000000a00 */
[----:B0-----:R-:W-:-:S06]  /*0130*/  IMAD.WIDE R4, R9, 0x8, R4 ;  /* 0x0000000809047825 */ /* 0x001fcc00078e0204 */
[----:B-1----:R-:W5:Y:S01]  /*0140*/  LDG.E R4, desc[UR4][R4.64] ;  /* 0x0000000404047981 */ /* 0x002f62000c1e1900 */
[----:B---3--:R-:W-:-:S06]  /*0150*/  IMAD.WIDE R6, R9, 0x8, R6 ;  /* 0x0000000809067825 */ /* 0x008fcc00078e0206 */
[----:B------:R-:W5:Y:S01]  /*0160*/  LDG.E R7, desc[UR4][R6.64] ;  /* 0x0000000406077981 */ /* 0x000f62000c1e1900 */
[----:B----4-:R-:W-:-:S06]  /*0170*/  IMAD.WIDE R2, R9, 0x8, R2 ;  /* 0x0000000809027825 */ /* 0x010fcc00078e0202 */
[----:B------:R-:W3:Y:S01]  /*0180*/  LDG.E R2, desc[UR4][R2.64] ;  /* 0x0000000402027981 */ /* 0x000ee2000c1e1900 */
[----:B-----5:R-:W-:-:S05]  /*0190*/  IMAD R0, R4, 0x3, R7 ;  /* 0x0000000304007824 */ /* 0x020fca00078e0207 */
[----:B------:R-:W-:-:S04]  /*01a0*/  SHF.R.S64 R8, RZ, 0x1d, R0 ;  /* 0x0000001dff087819 */ /* 0x000fc80000001000 */
[----:B--2---:R-:W-:-:S04]  /*01b0*/  IADD3 R8, P0, PT, R8, UR10, RZ ;  /* 0x0000000a08087c10 */ /* 0x004fc8000ff1e0ff */
[----:B------:R-:W-:-:S06]  /*01c0*/  LEA.HI.X.SX32 R9, R0, UR11, 0x3, P0 ;  /* 0x0000000b00097c11 */ /* 0x000fcc00080f1eff */
[----:B------:R-:W2:Y:S01]  /*01d0*/  LDG.E.64 R8, desc[UR4][R8.64] ;  /* 0x0000000408087981 */ /* 0x000ea2000c1e1b00 */
[----:B---3--:R-:W-:-:S04]  /*01e0*/  SHF.R.S64 R4, RZ, 0x1d, R2 ;  /* 0x0000001dff047819 */ /* 0x008fc80000001002 */
[----:B------:R-:W-:-:S04]  /*01f0*/  IADD3 R4, P0, PT, R4, UR8, RZ ;  /* 0x0000000804047c10 */ /* 0x000fc8000ff1e0ff */
[----:B------:R-:W-:-:S05]  /*0200*/  LEA.HI.X.SX32 R5, R2, UR9, 0x3, P0 ;  /* 0x0000000902057c11 */ /* 0x000fca00080f1eff */
[----:B--2---:R-:W-:Y:S01]  /*0210*/  STG.E.64 desc[UR4][R4.64], R8 ;  /* 0x0000000804007986 */ /* 0x004fe2000c101b04 */
[----:B------:R-:W-:Y:S05]  /*0220*/  EXIT ;  /* 0x000000000000794d */ /* 0x000fea0003800000 */
.L_x_1:
        /* <DEDUP_REMOVED lines=13> */
.L_x_4:


//--------------------- .text._Z27evaluate_segment_reflectiveiiPlS_S_PdS0_S0_S0_S0_S0_S0_S0_S0_S0_S0_S0_S0_S0_S0_ --------------------------
	.section	.text._Z27evaluate_segment_reflectiveiiPlS_S_PdS0_S0_S0_S0_S0_S0_S0_S0_S0_S0_S0_S0_S0_S0_,"ax",@progbits
	.align	128
        .global         _Z27evaluate_segment_reflectiveiiPlS_S_PdS0_S0_S0_S0_S0_S0_S0_S0_S0_S0_S0_S0_S0_S0_
        .type           _Z27evaluate_segment_reflectiveiiPlS_S_PdS0_S0_S0_S0_S0_S0_S0_S0_S0_S0_S0_S0_S0_S0_,@function
        .size           _Z27evaluate_segment_reflectiveiiPlS_S_PdS0_S0_S0_S0_S0_S0_S0_S0_S0_S0_S0_S0_S0_S0_,(.L_x_5 - _Z27evaluate_segment_reflectiveiiPlS_S_PdS0_S0_S0_S0_S0_S0_S0_S0_S0_S0_S0_S0_S0_S0_)
        .other          _Z27evaluate_segment_reflectiveiiPlS_S_PdS0_S0_S0_S0_S0_S0_S0_S0_S0_S0_S0_S0_S0_S0_,@"STO_CUDA_ENTRY STV_DEFAULT"
_Z27evaluate_segment_reflectiveiiPlS_S_PdS0_S0_S0_S0_S0_S0_S0_S0_S0_S0_S0_S0_S0_S0_:
.text._Z27evaluate_segment_reflectiveiiPlS_S_PdS0_S0_S0_S0_S0_S0_S0_S0_S0_S0_S0_S0_S0_S0_:
        /* <DEDUP_REMOVED lines=17> */
[----:B------:R-:W3:Y:S01]  /*0110*/  LDC.64 R4, c[0x0][0x390] ;  /* 0x0000e400ff047b82 */ /* 0x000ee20000000a00 */
[----:B------:R-:W4:Y:S01]  /*0120*/  LDCU.128 UR16, c[0x0][0x3e0] ;  /* 0x00007c00ff1077ac */ /* 0x000f220008000c00 */
[----:B------:R-:W5:Y:S06]  /*0130*/  LDCU.128 UR12, c[0x0][0x3c0] ;  /* 0x00007800ff0c77ac */ /* 0x000f6c0008000c00 */
[----:B------:R-:W2:Y:S01]  /*0140*/  LDC.64 R10, c[0x0][0x388] ;  /* 0x0000e200ff0a7b82 */ /* 0x000ea20000000a00 */
[----:B------:R-:W5:Y:S01]  /*0150*/  LDCU.128 UR20, c[0x0][0x3b0] ;  /* 0x00007600ff1477ac */ /* 0x000f620008000c00 */
[----:B------:R-:W5:Y:S01]  /*0160*/  LDCU.64 UR6, c[0x0][0x410] ;  /* 0x00008200ff0677ac */ /* 0x000f620008000a00 */
[----:B0-----:R-:W-:-:S05]  /*0170*/  IMAD.WIDE R6, R3, 0x8, R6 ;  /* 0x0000000803067825 */ /* 0x001fca00078e0206 */
[----:B------:R-:W0:Y:S01]  /*0180*/  LDC R2, c[0x0][0x380] ;  /* 0x0000e000ff027b82 */ /* 0x000e220000000800 */
[----:B-1----:R-:W4:Y:S01]  /*0190*/  LDG.E.64 R6, desc[UR4][R6.64] ;  /* 0x0000000406067981 */ /* 0x002f22000c1e1b00 */
[----:B---3--:R-:W-:-:S06]  /*01a0*/  IMAD.WIDE R4, R3, 0x8, R4 ;  /* 0x0000000803047825 */ /* 0x008fcc00078e0204 */
[----:B------:R-:W3:Y:S01]  /*01b0*/  LDG.E.64 R4, desc[UR4][R4.64] ;  /* 0x0000000404047981 */ /* 0x000ee2000c1e1b00 */
[----:B--2---:R-:W-:-:S06]  /*01c0*/  IMAD.WIDE R10, R3, 0x8, R10 ;  /* 0x00000008030a7825 */ /* 0x004fcc00078e020a */
[----:B------:R-:W2:Y:S01]  /*01d0*/  LDG.E.64 R10, desc[UR4][R10.64] ;  /* 0x000000040a0a7981 */ /* 0x000ea2000c1e1b00 */
[----:B0-----:R-:W-:Y:S01]  /*01e0*/  SHF.R.S32.HI R3, RZ, 0x1f, R2 ;  /* 0x0000001fff037819 */ /* 0x001fe20000011402 */
[-C--:B----4-:R-:W-:Y:S02]  /*01f0*/  IMAD R0, R7, R2.reuse, RZ ;  /* 0x0000000207007224 */ /* 0x090fe400078e02ff */
[----:B------:R-:W-:-:S04]  /*0200*/  IMAD.WIDE.U32 R14, R6, R2, RZ ;  /* 0x00000002060e7225 */ /* 0x000fc800078e00ff */
[----:B------:R-:W-:Y:S01]  /*0210*/  IMAD R3, R6, R3, R0 ;  /* 0x0000000306037224 */ /* 0x000fe200078e0200 */
[----:B---3--:R-:W-:-:S03]  /*0220*/  IADD3 R7, P0, PT, R4, R14, RZ ;  /* 0x0000000e04077210 */ /* 0x008fc60007f1e0ff */
[----:B------:R-:W-:Y:S02]  /*0230*/  IMAD.IADD R13, R15, 0x1, R3 ;  /* 0x000000010f0d7824 */ /* 0x000fe400078e0203 */
[----:B------:R-:W-:Y:S02]  /*0240*/  IMAD.SHL.U32 R12, R7, 0x8, RZ ;  /* 0x00000008070c7824 */ /* 0x000fe400078e00ff */
[----:B------:R-:W-:-:S03]  /*0250*/  IMAD.X R0, R5, 0x1, R13, P0 ;  /* 0x0000000105007824 */ /* 0x000fc600000e060d */
[----:B------:R-:W-:Y:S02]  /*0260*/  IADD3 R8, P0, PT, R12, UR10, RZ ;  /* 0x0000000a0c087c10 */ /* 0x000fe4000ff1e0ff */
[----:B------:R-:W-:-:S04]  /*0270*/  SHF.L.U64.HI R7, R7, 0x3, R0 ;  /* 0x0000000307077819 */ /* 0x000fc80000010200 */
[----:B------:R-:W-:-:S06]  /*0280*/  IADD3.X R9, PT, PT, R7, UR11, RZ, P0, !PT ;  /* 0x0000000b07097c10 */ /* 0x000fcc00087fe4ff */
[----:B------:R-:W3:Y:S01]  /*0290*/  LDG.E.64 R8, desc[UR4][R8.64] ;  /* 0x0000000408087981 */ /* 0x000ee2000c1e1b00 */
[----:B--2---:R-:W-:Y:S01]  /*02a0*/  IMAD.SHL.U32 R6, R10, 0x8, RZ ;  /* 0x000000080a067824 */ /* 0x004fe200078e00ff */
[----:B------:R-:W-:Y:S02]  /*02b0*/  LEA R3, P0, R14, R4, 0x1 ;  /* 0x000000040e037211 */ /* 0x000fe400078008ff */
[----:B------:R-:W-:Y:S02]  /*02c0*/  SHF.L.U64.HI R0, R10, 0x3, R11 ;  /* 0x000000030a007819 */ /* 0x000fe4000001020b */
[----:B------:R-:W-:Y:S02]  /*02d0*/  LEA.HI.X R14, R14, R5, R13, 0x1, P0 ;  /* 0x000000050e0e7211 */ /* 0x000fe400000f0c0d */
[----:B------:R-:W-:Y:S02]  /*02e0*/  IADD3 R10, P1, PT, R6, UR16, RZ ;  /* 0x00000010060a7c10 */ /* 0x000fe4000ff3e0ff */
[----:B------:R-:W-:-:S02]  /*02f0*/  LEA R4, P0, R3, UR8, 0x3 ;  /* 0x0000000803047c11 */ /* 0x000fc4000f8018ff */
[----:B------:R-:W-:Y:S02]  /*0300*/  IADD3.X R11, PT, PT, R0, UR17, RZ, P1, !PT ;  /* 0x00000011000b7c10 */ /* 0x000fe40008ffe4ff */
[----:B------:R-:W-:Y:S01]  /*0310*/  LEA.HI.X R5, R3, UR9, R14, 0x3, P0 ;  /* 0x0000000903057c11 */ /* 0x000fe200080f1c0e */
[----:B------:R-:W0:Y:S01]  /*0320*/  LDCU.128 UR8, c[0x0][0x3f0] ;  /* 0x00007e00ff0877ac */ /* 0x000e220008000c00 */
[C---:B-----5:R-:W-:Y:S02]  /*0330*/  IADD3 R18, P2, PT, R12.reuse, UR12, RZ ;  /* 0x0000000c0c127c10 */ /* 0x060fe4000ff5e0ff */
[C---:B------:R-:W-:Y:S02]  /*0340*/  IADD3 R16, P1, PT, R12.reuse, UR14, RZ ;  /* 0x0000000e0c107c10 */ /* 0x040fe4000ff3e0ff */
[----:B------:R-:W-:Y:S01]  /*0350*/  IADD3 R14, P0, PT, R12, UR20, RZ ;  /* 0x000000140c0e7c10 */ /* 0x000fe2000ff1e0ff */
[----:B------:R-:W-:Y:S01]  /*0360*/  IMAD.WIDE R2, R2, 0x8, R4 ;  /* 0x0000000802027825 */ /* 0x000fe200078e0204 */
[C---:B------:R-:W-:Y:S01]  /*0370*/  IADD3.X R19, PT, PT, R7.reuse, UR13, RZ, P2, !PT ;  /* 0x0000000d07137c10 */ /* 0x040fe200097fe4ff */
[----:B------:R-:W2:Y:S01]  /*0380*/  LDG.E.64 R4, desc[UR4][R4.64] ;  /* 0x0000000404047981 */ /* 0x000ea2000c1e1b00 */
[C---:B------:R-:W-:Y:S01]  /*0390*/  IADD3.X R17, PT, PT, R7.reuse, UR15, RZ, P1, !PT ;  /* 0x0000000f07117c10 */ /* 0x040fe20008ffe4ff */
[----:B------:R-:W1:Y:S01]  /*03a0*/  LDCU.128 UR12, c[0x0][0x3d0] ;  /* 0x00007a00ff0c77ac */ /* 0x000e620008000c00 */
[----:B------:R-:W-:Y:S01]  /*03b0*/  IADD3.X R15, PT, PT, R7, UR21, RZ, P0, !PT ;  /* 0x00000015070f7c10 */ /* 0x000fe200087fe4ff */
[----:B------:R-:W4:Y:S04]  /*03c0*/  LDG.E.64 R2, desc[UR4][R2.64] ;  /* 0x0000000402027981 */ /* 0x000f28000c1e1b00 */
[----:B------:R-:W4:Y:S04]  /*03d0*/  LDG.E.64 R18, desc[UR4][R18.64] ;  /* 0x0000000412127981 */ /* 0x000f28000c1e1b00 */
[----:B------:R-:W5:Y:S04]  /*03e0*/  LDG.E.64 R16, desc[UR4][R16.64] ;  /* 0x0000000410107981 */ /* 0x000f68000c1e1b00 */
[----:B---3--:R1:W-:Y:S04]  /*03f0*/  STG.E.64 desc[UR4][R10.64], R8 ;  /* 0x000000080a007986 */ /* 0x0083e8000c101b04 */
[----:B------:R-:W3:Y:S01]  /*0400*/  LDG.E.64 R14, desc[UR4][R14.64] ;  /* 0x000000040e0e7981 */ /* 0x000ee2000c1e1b00 */
[----:B------:R-:W-:-:S02]  /*0410*/  IADD3 R22, P0, PT, R6, UR18, RZ ;  /* 0x0000001206167c10 */ /* 0x000fc4000ff1e0ff */
[----:B------:R-:W-:Y:S02]  /*0420*/  IADD3 R20, P1, PT, R12, UR22, RZ ;  /* 0x000000160c147c10 */ /* 0x000fe4000ff3e0ff */
[----:B------:R-:W-:Y:S02]  /*0430*/  IADD3.X R23, PT, PT, R0, UR19, RZ, P0, !PT ;  /* 0x0000001300177c10 */ /* 0x000fe400087fe4ff */
[----:B------:R-:W-:-:S03]  /*0440*/  IADD3.X R21, PT, PT, R7, UR23, RZ, P1, !PT ;  /* 0x0000001707157c10 */ /* 0x000fc60008ffe4ff */
[----:B---3--:R4:W-:Y:S04]  /*0450*/  STG.E.64 desc[UR4][R22.64], R14 ;  /* 0x0000000e16007986 */ /* 0x0089e8000c101b04 */
[----:B------:R-:W3:Y:S01]  /*0460*/  LDG.E.64 R20, desc[UR4][R20.64] ;  /* 0x0000000414147981 */ /* 0x000ee2000c1e1b00 */
[----:B0-----:R-:W-:Y:S02]  /*0470*/  IADD3 R24, P0, PT, R6, UR8, RZ ;  /* 0x0000000806187c10 */ /* 0x001fe4000ff1e0ff */
[----:B-1----:R-:W-:Y:S02]  /*0480*/  IADD3 R8, P1, PT, R12, UR14, RZ ;  /* 0x0000000e0c087c10 */ /* 0x002fe4000ff3e0ff */
[----:B------:R-:W-:Y:S02]  /*0490*/  IADD3.X R25, PT, PT, R0, UR9, RZ, P0, !PT ;  /* 0x0000000900197c10 */ /* 0x000fe400087fe4ff */
[----:B------:R-:W-:-:S02]  /*04a0*/  IADD3.X R9, PT, PT, R7, UR15, RZ, P1, !PT ;  /* 0x0000000f07097c10 */ /* 0x000fc40008ffe4ff */
[----:B------:R-:W-:-:S04]  /*04b0*/  IADD3 R12, P0, PT, R12, UR12, RZ ;  /* 0x0000000c0c0c7c10 */ /* 0x000fc8000ff1e0ff */
[----:B------:R-:W-:Y:S01]  /*04c0*/  IADD3.X R13, PT, PT, R7, UR13, RZ, P0, !PT ;  /* 0x0000000d070d7c10 */ /* 0x000fe200087fe4ff */
[C---:B----4-:R-:W-:Y:S01]  /*04d0*/  DMUL R14, R2.reuse, R18 ;  /* 0x00000012020e7228 */ /* 0x050fe20000000000 */
[----:B------:R-:W0:Y:S01]  /*04e0*/  LDCU.128 UR12, c[0x0][0x400] ;  /* 0x00008000ff0c77ac */ /* 0x000e220008000c00 */
[----:B---3--:R1:W-:Y:S04]  /*04f0*/  STG.E.64 desc[UR4][R24.64], R20 ;  /* 0x0000001418007986 */ /* 0x0083e8000c101b04 */
[----:B------:R-:W3:Y:S04]  /*0500*/  LDG.E.64 R8, desc[UR4][R8.64] ;  /* 0x0000000408087981 */ /* 0x000ee8000c1e1b00 */
[----:B------:R-:W4:Y:S01]  /*0510*/  LDG.E.64 R12, desc[UR4][R12.64] ;  /* 0x000000040c0c7981 */ /* 0x000f22000c1e1b00 */
[----:B-----5:R-:W-:-:S02]  /*0520*/  DMUL R10, R2, R16 ;  /* 0x00000010020a7228 */ /* 0x020fc40000000000 */
[----:B--2---:R-:W-:-:S06]  /*0530*/  DFMA R14, R4, R16, -R14 ;  /* 0x00000010040e722b */ /* 0x004fcc000000080e */
[C---:B------:R-:W-:Y:S02]  /*0540*/  DFMA R18, R4.reuse, -R18, -R10 ;  /* 0x800000120412722b */ /* 0x040fe4000000080a */
[----:B-1----:R-:W-:-:S08]  /*0550*/  DMUL R20, R4, R14 ;  /* 0x0000000e04147228 */ /* 0x002fd00000000000 */
[----:B------:R-:W-:Y:S02]  /*0560*/  DFMA R20, R2, R18, R20 ;  /* 0x000000120214722b */ /* 0x000fe40000000014 */
[-C--:B---3--:R-:W-:Y:S02]  /*0570*/  DMUL R22, R4, R8.reuse ;  /* 0x0000000804167228 */ /* 0x088fe40000000000 */
[----:B------:R-:W-:-:S06]  /*0580*/  DMUL R10, R2, R8 ;  /* 0x00000008020a7228 */ /* 0x000fcc0000000000 */
[C---:B----4-:R-:W-:Y:S02]  /*0590*/  DFMA R16, R2.reuse, R12, -R22 ;  /* 0x0000000c0210722b */ /* 0x050fe40000000816 */
[----:B------:R-:W-:Y:S02]  /*05a0*/  DMUL R8, R2, R14 ;  /* 0x0000000e02087228 */ /* 0x000fe40000000000 */
[----:B------:R-:W-:Y:S01]  /*05b0*/  DFMA R12, R4, R12, R10 ;  /* 0x0000000c040c722b */ /* 0x000fe2000000000a */
[----:B------:R-:W-:-:S03]  /*05c0*/  IADD3 R10, P0, PT, R6, UR10, RZ ;  /* 0x0000000a060a7c10 */ /* 0x000fc6000ff1e0ff */
[-C--:B------:R-:W-:Y:S02]  /*05d0*/  DMUL R14, R2, R16.reuse ;  /* 0x00000010020e7228 */ /* 0x080fe40000000000 */
[C---:B------:R-:W-:Y:S01]  /*05e0*/  DMUL R16, R4.reuse, R16 ;  /* 0x0000001004107228 */ /* 0x040fe20000000000 */
[----:B------:R-:W-:Y:S01]  /*05f0*/  IADD3.X R11, PT, PT, R0, UR11, RZ, P0, !PT ;  /* 0x0000000b000b7c10 */ /* 0x000fe200087fe4ff */
[C---:B------:R-:W-:Y:S01]  /*0600*/  DFMA R8, R4.reuse, R18, -R8 ;  /* 0x000000120408722b */ /* 0x040fe20000000808 */
[C---:B0-----:R-:W-:Y:S02]  /*0610*/  IADD3 R22, P0, PT, R6.reuse, UR12, RZ ;  /* 0x0000000c06167c10 */ /* 0x041fe4000ff1e0ff */
[C---:B------:R-:W-:Y:S01]  /*0620*/  IADD3 R18, P1, PT, R6.reuse, UR14, RZ ;  /* 0x0000000e06127c10 */ /* 0x040fe2000ff3e0ff */
[-C--:B------:R-:W-:Y:S01]  /*0630*/  DFMA R14, R4, R12.reuse, -R14 ;  /* 0x0000000c040e722b */ /* 0x080fe2000000080e */
[----:B------:R-:W-:Y:S01]  /*0640*/  IADD3 R6, P2, PT, R6, UR6, RZ ;  /* 0x0000000606067c10 */ /* 0x000fe2000ff5e0ff */
[----:B------:R-:W-:Y:S01]  /*0650*/  DFMA R16, R2, R12, R16 ;  /* 0x0000000c0210722b */ /* 0x000fe20000000010 */
[----:B------:R-:W-:-:S02]  /*0660*/  IADD3.X R23, PT, PT, R0, UR13, RZ, P0, !PT ;  /* 0x0000000d00177c10 */ /* 0x000fc400087fe4ff */
[C---:B------:R-:W-:Y:S02]  /*0670*/  IADD3.X R19, PT, PT, R0.reuse, UR15, RZ, P1, !PT ;  /* 0x0000000f00137c10 */ /* 0x040fe40008ffe4ff */
[----:B------:R-:W-:Y:S01]  /*0680*/  IADD3.X R7, PT, PT, R0, UR7, RZ, P2, !PT ;  /* 0x0000000700077c10 */ /* 0x000fe200097fe4ff */
[----:B------:R-:W-:Y:S04]  /*0690*/  STG.E.64 desc[UR4][R10.64], R8 ;  /* 0x000000080a007986 */ /* 0x000fe8000c101b04 */
[----:B------:R-:W-:Y:S04]  /*06a0*/  STG.E.64 desc[UR4][R22.64], R20 ;  /* 0x0000001416007986 */ /* 0x000fe8000c101b04 */
[----:B------:R-:W-:Y:S04]  /*06b0*/  STG.E.64 desc[UR4][R18.64], R14 ;  /* 0x0000000e12007986 */ /* 0x000fe8000c101b04 */
[----:B------:R-:W-:Y:S01]  /*06c0*/  STG.E.64 desc[UR4][R6.64], R16 ;  /* 0x0000001006007986 */ /* 0x000fe2000c101b04 */
[----:B------:R-:W-:Y:S05]  /*06d0*/  EXIT ;  /* 0x000000000000794d */ /* 0x000fea0003800000 */
.L_x_2:
        /* <DEDUP_REMOVED lines=10> */
.L_x_5:


//--------------------- .nv.shared.reserved.0     --------------------------
	.section	.nv.shared.reserved.0,"aw",@nobits
	.weak		__nv_reservedSMEM_offset_0_alias
	.size		__nv_reservedSMEM_offset_0_alias, 0, 64
	.other		__nv_reservedSMEM_offset_0_alias,@"STO_CUDA_RESERVED_SHARED STV_DEFAULT"
__nv_reservedSMEM_offset_0_alias:
	.zero		0
	.zero		64


//--------------------- .nv.constant0._Z28evaluate_segment_dirichlet_2idPlPd --------------------------
	.section	.nv.constant0._Z28evaluate_segment_dirichlet_2idPlPd,"a",@progbits
	.sectionflags	@""
	.align	4
.nv.constant0._Z28evaluate_segment_dirichlet_2idPlPd:
	.zero		928


//--------------------- .nv.constant0._Z28evaluate_segment_dirichlet_1iPlS_S_PdS0_ --------------------------
	.section	.nv.constant0._Z28evaluate_segment_dirichlet_1iPlS_S_PdS0_,"a",@progbits
	.sectionflags	@""
	.align	4
.nv.constant0._Z28evaluate_segment_dirichlet_1iPlS_S_PdS0_:
	.zero		944


//--------------------- .nv.constant0._Z27evaluate_segment_reflectiveiiPlS_S_PdS0_S0_S0_S0_S0_S0_S0_S0_S0_S0_S0_S0_S0_S0_ --------------------------
	.section	.nv.constant0._Z27evaluate_segment_reflectiveiiPlS_S_PdS0_S0_S0_S0_S0_S0_S0_S0_S0_S0_S0_S0_S0_S0_,"a",@progbits
	.sectionflags	@""
	.align	4
.nv.constant0._Z27evaluate_segment_reflectiveiiPlS_S_PdS0_S0_S0_S0_S0_S0_S0_S0_S0_S0_S0_S0_S0_S0_:
	.zero		1048


//--------------------- SYMBOLS --------------------------

	.type		.nv.reservedSmem.offset0,@object
	.size		.nv.reservedSmem.offset0,0x4
